	.headerflags	@"EF_CUDA_TEXMODE_UNIFIED EF_CUDA_64BIT_ADDRESS EF_CUDA_ACCELERATORS EF_CUDA_SM90 EF_CUDA_VIRTUAL_SM(EF_CUDA_SM90)"
	.elftype	@"ET_EXEC"


//--------------------- .nv.info                  --------------------------
	.section	.nv.info,"",@"SHT_CUDA_INFO"
	.align	4


	//----- nvinfo : EIATTR_REGCOUNT
	.align		4
        /*0000*/ 	.byte	0x04, 0x2f
        /*0002*/ 	.short	(.L_1 - .L_0)
	.align		4
.L_0:
        /*0004*/ 	.word	index@(triton_poi_fused_7)
        /*0008*/ 	.word	0x0000001a


	//----- nvinfo : EIATTR_MIN_STACK_SIZE
	.align		4
.L_1:
        /*000c*/ 	.byte	0x04, 0x12
        /*000e*/ 	.short	(.L_3 - .L_2)
	.align		4
.L_2:
        /*0010*/ 	.word	index@(triton_poi_fused_7)
        /*0014*/ 	.word	0x00000000


	//----- nvinfo : EIATTR_FRAME_SIZE
	.align		4
.L_3:
        /*0018*/ 	.byte	0x04, 0x11
        /*001a*/ 	.short	(.L_5 - .L_4)
	.align		4
.L_4:
        /*001c*/ 	.word	index@(triton_poi_fused_7)
        /*0020*/ 	.word	0x00000000


	//----- nvinfo : EIATTR_MIN_STACK_SIZE
	.align		4
.L_5:
        /*0024*/ 	.byte	0x04, 0x12
        /*0026*/ 	.short	(.L_7 - .L_6)
	.align		4
.L_6:
        /*0028*/ 	.word	index@(triton_poi_fused_7)
        /*002c*/ 	.word	0x00000000
.L_7:


//--------------------- .nv.info.triton_poi_fused_7 --------------------------
	.section	.nv.info.triton_poi_fused_7,"",@"SHT_CUDA_INFO"
	.sectionflags	@""
	.align	4


	//----- nvinfo : EIATTR_CUDA_API_VERSION
	.align		4
        /*0000*/ 	.byte	0x04, 0x37
        /*0002*/ 	.short	(.L_9 - .L_8)
.L_8:
        /*0004*/ 	.word	0x0000007c


	//----- nvinfo : EIATTR_KPARAM_INFO
	.align		4
.L_9:
        /*0008*/ 	.byte	0x04, 0x17
        /*000a*/ 	.short	(.L_11 - .L_10)
.L_10:
        /*000c*/ 	.word	0x00000000
        /*0010*/ 	.short	0x0003
        /*0012*/ 	.short	0x0014
        /*0014*/ 	.byte	0x00, 0xf0, 0x11, 0x00


	//----- nvinfo : EIATTR_KPARAM_INFO
	.align		4
.L_11:
        /*0018*/ 	.byte	0x04, 0x17
        /*001a*/ 	.short	(.L_13 - .L_12)
.L_12:
        /*001c*/ 	.word	0x00000000
        /*0020*/ 	.short	0x0002
        /*0022*/ 	.short	0x0010
        /*0024*/ 	.byte	0x00, 0xf0, 0x11, 0x00


	//----- nvinfo : EIATTR_KPARAM_INFO
	.align		4
.L_13:
        /*0028*/ 	.byte	0x04, 0x17
        /*002a*/ 	.short	(.L_15 - .L_14)
.L_14:
        /*002c*/ 	.word	0x00000000
        /*0030*/ 	.short	0x0001
        /*0032*/ 	.short	0x0008
        /*0034*/ 	.byte	0x00, 0xf4, 0x21, 0x00


	//----- nvinfo : EIATTR_KPARAM_INFO
	.align		4
.L_15:
        /*0038*/ 	.byte	0x04, 0x17
        /*003a*/ 	.short	(.L_17 - .L_16)
.L_16:
        /*003c*/ 	.word	0x00000000
        /*0040*/ 	.short	0x0000
        /*0042*/ 	.short	0x0000
        /*0044*/ 	.byte	0x00, 0xf4, 0x21, 0x00


	//----- nvinfo : EIATTR_SPARSE_MMA_MASK
	.align		4
.L_17:
        /*0048*/ 	.byte	0x03, 0x50
        /*004a*/ 	.short	0x0000


	//----- nvinfo : EIATTR_MAXREG_COUNT
	.align		4
        /*004c*/ 	.byte	0x03, 0x1b
        /*004e*/ 	.short	0x00ff


	//----- nvinfo : EIATTR_EXIT_INSTR_OFFSETS
	.align		4
        /*0050*/ 	.byte	0x04, 0x1c
        /*0052*/ 	.short	(.L_19 - .L_18)


	//   ....[0]....
.L_18:
        /*0054*/ 	.word	0x00000540


	//   ....[1]....
        /*0058*/ 	.word	0x00000590


	//----- nvinfo : EIATTR_REQNTID
	.align		4
.L_19:
        /*005c*/ 	.byte	0x04, 0x10
        /*005e*/ 	.short	(.L_21 - .L_20)
.L_20:
        /*0060*/ 	.word	0x00000080
        /*0064*/ 	.word	0x00000001
        /*0068*/ 	.word	0x00000001


	//----- nvinfo : EIATTR_CBANK_PARAM_SIZE
	.align		4
.L_21:
        /*006c*/ 	.byte	0x03, 0x19
        /*006e*/ 	.short	0x0018


	//----- nvinfo : EIATTR_PARAM_CBANK
	.align		4
        /*0070*/ 	.byte	0x04, 0x0a
        /*0072*/ 	.short	(.L_23 - .L_22)
	.align		4
.L_22:
        /*0074*/ 	.word	index@(.nv.constant0.triton_poi_fused_7)
        /*0078*/ 	.short	0x0210
        /*007a*/ 	.short	0x0018


	//----- nvinfo : EIATTR_SW_WAR
	.align		4
.L_23:
        /*007c*/ 	.byte	0x04, 0x36
        /*007e*/ 	.short	(.L_25 - .L_24)
.L_24:
        /*0080*/ 	.word	0x00000008
.L_25:


//--------------------- .nv.callgraph             --------------------------
	.section	.nv.callgraph,"",@"SHT_CUDA_CALLGRAPH"
	.align	4
	.sectionentsize	8
	.align		4
        /*0000*/ 	.word	0x00000000
	.align		4
        /*0004*/ 	.word	0xffffffff
	.align		4
        /*0008*/ 	.word	0x00000000
	.align		4
        /*000c*/ 	.word	0xfffffffe
	.align		4
        /*0010*/ 	.word	0x00000000
	.align		4
        /*0014*/ 	.word	0xfffffffd
	.align		4
        /*0018*/ 	.word	0x00000000
	.align		4
        /*001c*/ 	.word	0xfffffffc


//--------------------- .text.triton_poi_fused_7  --------------------------
	.section	.text.triton_poi_fused_7,"ax",@progbits
	.sectionflags	@"SHF_BARRIERS=1"
	.align	128
        .global         triton_poi_fused_7
        .type           triton_poi_fused_7,@function
        .size           triton_poi_fused_7,(.L_x_1 - triton_poi_fused_7)
        .other          triton_poi_fused_7,@"STO_CUDA_ENTRY STV_DEFAULT"
triton_poi_fused_7:
.text.triton_poi_fused_7:
[----:B------:R-:W0:Y:S02]  /*0000*/  LDC R1, c[0x0][0x28] ;  /* 0x00000a00ff017b82 */ /* 0x000e240000000800 */
[----:B------:R-:W1:Y:S01]  /*0010*/  S2R R18, SR_CTAID.Z ;  /* 0x0000000000127919 */ /* 0x000e620000002700 */
[----:B------:R-:W1:Y:S01]  /*0020*/  S2UR UR4, SR_CTAID.Y ;  /* 0x00000000000479c3 */ /* 0x000e620000002600 */
[----:B------:R-:W-:Y:S01]  /*0030*/  CS2R R6, SRZ ;  /* 0x0000000000067805 */ /* 0x000fe2000001ff00 */
[----:B------:R-:W-:Y:S01]  /*0040*/  ULDC.64 UR6, c[0x0][0x208] ;  /* 0x0000820000067ab9 */ /* 0x000fe20000000a00 */
[----:B------:R-:W2:Y:S01]  /*0050*/  S2R R2, SR_CTAID.X ;  /* 0x0000000000027919 */ /* 0x000ea20000002500 */
[----:B------:R-:W3:Y:S04]  /*0060*/  S2R R0, SR_TID.X ;  /* 0x0000000000007919 */ /* 0x000ee80000002100 */
[----:B------:R-:W1:Y:S08]  /*0070*/  LDC R3, c[0x0][0x10] ;  /* 0x00000400ff037b82 */ /* 0x000e700000000800 */
[----:B------:R-:W4:Y:S01]  /*0080*/  LDC.64 R8, c[0x0][0x210] ;  /* 0x00008400ff087b82 */ /* 0x000f220000000a00 */
[----:B-1----:R-:W-:-:S02]  /*0090*/  IMAD R18, R18, R3, UR4 ;  /* 0x0000000412127e24 */ /* 0x002fc4000f8e0203 */
[----:B--2---:R-:W-:Y:S02]  /*00a0*/  IMAD.SHL.U32 R2, R2, 0x10, RZ ;  /* 0x0000001002027824 */ /* 0x004fe400078e00ff */
[----:B------:R-:W-:Y:S02]  /*00b0*/  IMAD.SHL.U32 R18, R18, 0x40, RZ ;  /* 0x0000004012127824 */ /* 0x000fe400078e00ff */
[----:B---3--:R-:W-:Y:S01]  /*00c0*/  IMAD.SHL.U32 R3, R0, 0x4, RZ ;  /* 0x0000000400037824 */ /* 0x008fe200078e00ff */
[----:B------:R-:W-:-:S04]  /*00d0*/  SHF.R.U32.HI R17, RZ, 0x2, R0 ;  /* 0x00000002ff117819 */ /* 0x000fc80000011600 */
[----:B------:R-:W-:Y:S02]  /*00e0*/  LOP3.LUT R11, R2, 0xc, R3, 0xf8, !PT ;  /* 0x0000000c020b7812 */ /* 0x000fe400078ef803 */
[----:B------:R-:W-:Y:S02]  /*00f0*/  SGXT.U32 R17, R17, 0x5 ;  /* 0x000000051111781a */ /* 0x000fe40000000000 */
[----:B------:R-:W-:Y:S02]  /*0100*/  ISETP.GE.AND P0, PT, R11, 0x10, PT ;  /* 0x000000100b00780c */ /* 0x000fe40003f06270 */
[----:B------:R-:W-:Y:S02]  /*0110*/  LOP3.LUT R5, R18, R17, RZ, 0xfc, !PT ;  /* 0x0000001112057212 */ /* 0x000fe400078efcff */
[----:B------:R-:W-:Y:S02]  /*0120*/  LOP3.LUT R10, R18, 0x20, R17, 0xfe, !PT ;  /* 0x00000020120a7812 */ /* 0x000fe400078efe11 */
[C---:B------:R-:W-:Y:S01]  /*0130*/  ISETP.LT.AND P1, PT, R5.reuse, 0x20000, !P0 ;  /* 0x000200000500780c */ /* 0x040fe20004721270 */
[--C-:B------:R-:W-:Y:S01]  /*0140*/  IMAD R13, R5, 0x10, R11.reuse ;  /* 0x00000010050d7824 */ /* 0x100fe200078e020b */
[C---:B------:R-:W-:Y:S01]  /*0150*/  ISETP.LT.AND P0, PT, R10.reuse, 0x20000, !P0 ;  /* 0x000200000a00780c */ /* 0x040fe20004701270 */
[----:B------:R-:W-:Y:S01]  /*0160*/  IMAD R15, R10, 0x10, R11 ;  /* 0x000000100a0f7824 */ /* 0x000fe200078e020b */
[----:B------:R-:W-:Y:S01]  /*0170*/  CS2R R4, SRZ ;  /* 0x0000000000047805 */ /* 0x000fe2000001ff00 */
[----:B----4-:R-:W-:Y:S01]  /*0180*/  IMAD.WIDE R12, R13, 0x4, R8 ;  /* 0x000000040d0c7825 */ /* 0x010fe200078e0208 */
[----:B------:R-:W-:-:S03]  /*0190*/  CS2R R10, SRZ ;  /* 0x00000000000a7805 */ /* 0x000fc6000001ff00 */
[----:B------:R-:W-:Y:S01]  /*01a0*/  IMAD.WIDE R14, R15, 0x4, R8 ;  /* 0x000000040f0e7825 */ /* 0x000fe200078e0208 */
[----:B------:R-:W-:-:S03]  /*01b0*/  CS2R R8, SRZ ;  /* 0x0000000000087805 */ /* 0x000fc6000001ff00 */
[----:B------:R1:W2:Y:S04]  /*01c0*/  @P1 LDG.E.EL.128 R4, desc[UR6][R12.64] ;  /* 0x000000060c041981 */ /* 0x0002a8000c2e1d00 */
[----:B------:R3:W4:Y:S01]  /*01d0*/  @P0 LDG.E.EL.128 R8, desc[UR6][R14.64] ;  /* 0x000000060e080981 */ /* 0x000722000c2e1d00 */
[----:B------:R-:W5:Y:S01]  /*01e0*/  S2UR UR5, SR_CgaCtaId ;  /* 0x00000000000579c3 */ /* 0x000f620000008800 */
[C---:B------:R-:W-:Y:S01]  /*01f0*/  IMAD.SHL.U32 R16, R0.reuse, 0x100, RZ ;  /* 0x0000010000107824 */ /* 0x040fe200078e00ff */
[----:B------:R-:W-:Y:S01]  /*0200*/  UMOV UR4, 0x400 ;  /* 0x0000040000047882 */ /* 0x000fe20000000000 */
[----:B------:R-:W-:Y:S02]  /*0210*/  LOP3.LUT R23, R0, 0x70, RZ, 0xc0, !PT ;  /* 0x0000007000177812 */ /* 0x000fe400078ec0ff */
[----:B------:R-:W-:-:S02]  /*0220*/  SHF.R.U32.HI R0, RZ, 0x4, R0 ;  /* 0x00000004ff007819 */ /* 0x000fc40000011600 */
[----:B------:R-:W-:-:S04]  /*0230*/  LOP3.LUT R16, R16, 0x300, RZ, 0xc0, !PT ;  /* 0x0000030010107812 */ /* 0x000fc800078ec0ff */
[C---:B-1----:R-:W-:Y:S02]  /*0240*/  LOP3.LUT R12, R16.reuse, 0x40, RZ, 0xfc, !PT ;  /* 0x00000040100c7812 */ /* 0x042fe400078efcff */
[C---:B------:R-:W-:Y:S02]  /*0250*/  LOP3.LUT R13, R16.reuse, 0x80, RZ, 0xfc, !PT ;  /* 0x00000080100d7812 */ /* 0x040fe400078efcff */
[C---:B------:R-:W-:Y:S02]  /*0260*/  LOP3.LUT R17, R16.reuse, R17, RZ, 0xfc, !PT ;  /* 0x0000001110117212 */ /* 0x040fe400078efcff */
[----:B------:R-:W-:Y:S01]  /*0270*/  LOP3.LUT R19, R16, 0xc0, RZ, 0xfc, !PT ;  /* 0x000000c010137812 */ /* 0x000fe200078efcff */
[----:B-----5:R-:W-:-:S06]  /*0280*/  UPRMT UR4, UR5, 0x654, UR4 ;  /* 0x0000065405047896 */ /* 0x020fcc0008000004 */
[----:B------:R-:W-:Y:S01]  /*0290*/  LEA.HI R16, R16, UR4, RZ, 0x1e ;  /* 0x0000000410107c11 */ /* 0x000fe2000f8ff0ff */
[----:B------:R-:W-:Y:S01]  /*02a0*/  VIADD R23, R23, UR4 ;  /* 0x0000000417177c36 */ /* 0x000fe20008000000 */
[----:B------:R-:W-:Y:S02]  /*02b0*/  LEA.HI R12, R12, UR4, RZ, 0x1e ;  /* 0x000000040c0c7c11 */ /* 0x000fe4000f8ff0ff */
[----:B---3--:R-:W-:Y:S02]  /*02c0*/  LEA.HI R14, R13, UR4, RZ, 0x1e ;  /* 0x000000040d0e7c11 */ /* 0x008fe4000f8ff0ff */
[----:B------:R-:W-:Y:S01]  /*02d0*/  LEA.HI R22, R19, UR4, RZ, 0x1e ;  /* 0x0000000413167c11 */ /* 0x000fe2000f8ff0ff */
[----:B------:R-:W-:Y:S01]  /*02e0*/  IMAD R19, R17, 0x4, R16 ;  /* 0x0000000411137824 */ /* 0x000fe200078e0210 */
[----:B------:R-:W-:Y:S01]  /*02f0*/  LOP3.LUT R16, R3, 0x1fc, RZ, 0xc0, !PT ;  /* 0x000001fc03107812 */ /* 0x000fe200078ec0ff */
[C---:B------:R-:W-:Y:S01]  /*0300*/  IMAD R20, R17.reuse, 0x4, R12 ;  /* 0x0000000411147824 */ /* 0x040fe200078e020c */
[----:B------:R-:W-:Y:S01]  /*0310*/  LOP3.LUT R3, R18, 0x3c, R3, 0xf8, !PT ;  /* 0x0000003c12037812 */ /* 0x000fe200078ef803 */
[----:B------:R-:W-:-:S02]  /*0320*/  IMAD R21, R17, 0x4, R14 ;  /* 0x0000000411157824 */ /* 0x000fc400078e020e */
[----:B------:R-:W-:Y:S01]  /*0330*/  IMAD R22, R17, 0x4, R22 ;  /* 0x0000000411167824 */ /* 0x000fe200078e0216 */
[----:B------:R-:W-:Y:S01]  /*0340*/  ISETP.GE.AND P0, PT, R3, 0x20000, PT ;  /* 0x000200000300780c */ /* 0x000fe20003f06270 */
[----:B------:R-:W-:Y:S01]  /*0350*/  IMAD R12, R16, 0x4, R23 ;  /* 0x00000004100c7824 */ /* 0x000fe200078e0217 */
[----:B--2---:R-:W-:Y:S04]  /*0360*/  STS [R19], R4 ;  /* 0x0000000413007388 */ /* 0x004fe80000000800 */
[----:B------:R1:W-:Y:S04]  /*0370*/  STS [R20+0x100], R5 ;  /* 0x0001000514007388 */ /* 0x0003e80000000800 */
[----:B------:R2:W-:Y:S04]  /*0380*/  STS [R21+0x200], R6 ;  /* 0x0002000615007388 */ /* 0x0005e80000000800 */
[----:B------:R3:W-:Y:S01]  /*0390*/  STS [R22+0x300], R7 ;  /* 0x0003000716007388 */ /* 0x0007e20000000800 */
[----:B-1----:R-:W1:Y:S03]  /*03a0*/  LDC.64 R4, c[0x0][0x218] ;  /* 0x00008600ff047b82 */ /* 0x002e660000000a00 */
[----:B----4-:R-:W-:Y:S01]  /*03b0*/  STS [R19+0x80], R8 ;  /* 0x0000800813007388 */ /* 0x010fe20000000800 */
[----:B--2---:R-:W-:-:S03]  /*03c0*/  SHF.R.S32.HI R6, RZ, 0x1f, R3 ;  /* 0x0000001fff067819 */ /* 0x004fc60000011403 */
[----:B------:R-:W-:Y:S01]  /*03d0*/  STS [R20+0x180], R9 ;  /* 0x0001800914007388 */ /* 0x000fe20000000800 */
[----:B------:R-:W-:-:S03]  /*03e0*/  LEA.HI R6, R6, R3, RZ, 0x8 ;  /* 0x0000000306067211 */ /* 0x000fc600078f40ff */
[----:B------:R-:W-:Y:S01]  /*03f0*/  STS [R21+0x280], R10 ;  /* 0x0002800a15007388 */ /* 0x000fe20000000800 */
[----:B---3--:R-:W-:Y:S01]  /*0400*/  SGXT.U32 R7, R0, 0x3 ;  /* 0x000000030007781a */ /* 0x008fe20000000000 */
[C---:B------:R-:W-:Y:S02]  /*0410*/  IMAD.SHL.U32 R0, R6.reuse, 0x10, RZ ;  /* 0x0000001006007824 */ /* 0x040fe400078e00ff */
[----:B------:R-:W-:Y:S01]  /*0420*/  STS [R22+0x380], R11 ;  /* 0x0003800b16007388 */ /* 0x000fe20000000800 */
[----:B------:R-:W-:Y:S02]  /*0430*/  LOP3.LUT R6, R6, 0xffffff00, RZ, 0xc0, !PT ;  /* 0xffffff0006067812 */ /* 0x000fe400078ec0ff */
[----:B------:R-:W-:Y:S01]  /*0440*/  LOP3.LUT R7, R2, R7, RZ, 0xfc, !PT ;  /* 0x0000000702077212 */ /* 0x000fe200078efcff */
[----:B------:R-:W-:Y:S01]  /*0450*/  BAR.SYNC.DEFER_BLOCKING 0x0 ;  /* 0x0000000000007b1d */ /* 0x000fe20000010000 */
[----:B------:R-:W-:Y:S02]  /*0460*/  LOP3.LUT R0, R0, 0xfffff000, RZ, 0xc0, !PT ;  /* 0xfffff00000007812 */ /* 0x000fe400078ec0ff */
[----:B------:R-:W-:-:S02]  /*0470*/  LOP3.LUT R2, R16, 0x200, RZ, 0xfc, !PT ;  /* 0x0000020010027812 */ /* 0x000fc400078efcff */
[----:B------:R-:W-:Y:S02]  /*0480*/  IADD3 R6, R0, R3, -R6 ;  /* 0x0000000300067210 */ /* 0x000fe40007ffe806 */
[C---:B------:R-:W-:Y:S02]  /*0490*/  LOP3.LUT R0, R7.reuse, 0x8, RZ, 0xfc, !PT ;  /* 0x0000000807007812 */ /* 0x040fe400078efcff */
[----:B------:R-:W-:Y:S01]  /*04a0*/  SHF.R.U32.HI R2, RZ, 0x2, R2 ;  /* 0x00000002ff027819 */ /* 0x000fe20000011602 */
[C---:B------:R-:W-:Y:S01]  /*04b0*/  IMAD R3, R7.reuse, 0x100, R6 ;  /* 0x0000010007037824 */ /* 0x040fe200078e0206 */
[----:B------:R-:W-:Y:S02]  /*04c0*/  ISETP.LT.AND P1, PT, R7, 0x10, !P0 ;  /* 0x000000100700780c */ /* 0x000fe40004721270 */
[----:B------:R-:W-:Y:S02]  /*04d0*/  ISETP.LT.AND P0, PT, R0, 0x10, !P0 ;  /* 0x000000100000780c */ /* 0x000fe40004701270 */
[----:B------:R-:W-:-:S05]  /*04e0*/  LOP3.LUT R2, R2, 0xf0, RZ, 0xc0, !PT ;  /* 0x000000f002027812 */ /* 0x000fca00078ec0ff */
[----:B------:R-:W-:Y:S02]  /*04f0*/  VIADD R7, R2, UR4 ;  /* 0x0000000402077c36 */ /* 0x000fe40008000000 */
[----:B-1----:R-:W-:Y:S01]  /*0500*/  IMAD.WIDE R2, R3, 0x4, R4 ;  /* 0x0000000403027825 */ /* 0x002fe200078e0204 */
[----:B------:R-:W1:Y:S03]  /*0510*/  LDS.128 R12, [R12] ;  /* 0x000000000c0c7984 */ /* 0x000e660000000c00 */
[----:B------:R-:W-:Y:S01]  /*0520*/  IMAD R7, R16, 0x4, R7 ;  /* 0x0000000410077824 */ /* 0x000fe200078e0207 */
[----:B-1----:R1:W-:Y:S01]  /*0530*/  @P1 STG.E.128 desc[UR6][R2.64], R12 ;  /* 0x0000000c02001986 */ /* 0x0023e2000c101d06 */
[----:B------:R-:W-:Y:S05]  /*0540*/  @!P0 EXIT ;  /* 0x000000000000894d */ /* 0x000fea0003800000 */
[----:B------:R-:W0:Y:S01]  /*0550*/  LDS.128 R8, [R7+0x800] ;  /* 0x0008000007087984 */ /* 0x000e220000000c00 */
[----:B-1----:R-:W-:-:S04]  /*0560*/  IMAD R3, R0, 0x100, R6 ;  /* 0x0000010000037824 */ /* 0x002fc800078e0206 */
[----:B------:R-:W-:-:S05]  /*0570*/  IMAD.WIDE R4, R3, 0x4, R4 ;  /* 0x0000000403047825 */ /* 0x000fca00078e0204 */
[----:B0-----:R-:W-:Y:S01]  /*0580*/  STG.E.128 desc[UR6][R4.64], R8 ;  /* 0x0000000804007986 */ /* 0x001fe2000c101d06 */
[----:B------:R-:W-:Y:S05]  /*0590*/  EXIT ;  /* 0x000000000000794d */ /* 0x000fea0003800000 */
.L_x_0:
[----:B------:R-:W-:-:S00]  /*05a0*/  BRA `(.L_x_0) ;  /* 0xfffffffc00fc7947 */ /* 0x000fc0000383ffff */
[----:B------:R-:W-:-:S00]  /*05b0*/  NOP ;  /* 0x0000000000007918 */ /* 0x000fc00000000000 */
        /* <DEDUP_REMOVED lines=12> */
.L_x_1:


//--------------------- .nv.shared.triton_poi_fused_7 --------------------------
	.section	.nv.shared.triton_poi_fused_7,"aw",@nobits
	.sectionflags	@""
	.align	16
	.zero		1024


//--------------------- .nv.constant0.triton_poi_fused_7 --------------------------
	.section	.nv.constant0.triton_poi_fused_7,"a",@progbits
	.sectionflags	@""
	.align	4
.nv.constant0.triton_poi_fused_7:
	.zero		552
